//
// Generated by NVIDIA NVVM Compiler
//
// Compiler Build ID: CL-36424714
// Cuda compilation tools, release 13.0, V13.0.88
// Based on NVVM 20.0.0
//

.version 9.0
.target sm_100
.address_size 64

	// .globl	_Z27tan_intrinsic_stress_kernelPfi

.visible .entry _Z27tan_intrinsic_stress_kernelPfi(
	.param .u64 .ptr .align 1 _Z27tan_intrinsic_stress_kernelPfi_param_0,
	.param .u32 _Z27tan_intrinsic_stress_kernelPfi_param_1
)
{
	.reg .pred 	%p<3>;
	.reg .b32 	%r<10>;
	.reg .b32 	%f<131>;
	.reg .b64 	%rd<5>;

	ld.param.u64 	%rd1, [_Z27tan_intrinsic_stress_kernelPfi_param_0];
	ld.param.u32 	%r4, [_Z27tan_intrinsic_stress_kernelPfi_param_1];
	mov.u32 	%r5, %ctaid.x;
	mov.u32 	%r6, %ntid.x;
	mov.u32 	%r7, %tid.x;
	mad.lo.s32 	%r1, %r5, %r6, %r7;
	setp.ge.s32 	%p1, %r1, %r4;
	@%p1 bra 	$L__BB0_4;
	cvt.rn.f32.s32 	%f25, %r1;
	mul.f32 	%f26, %f25, 0f38D1B717;
	add.f32 	%f130, %f26, 0f00000000;
	add.f32 	%f129, %f26, 0f3DCCCCCD;
	add.f32 	%f128, %f26, 0f3E4CCCCD;
	add.f32 	%f127, %f26, 0f3E99999A;
	add.f32 	%f126, %f26, 0f3ECCCCCD;
	add.f32 	%f125, %f26, 0f3F000000;
	add.f32 	%f124, %f26, 0f3F19999A;
	add.f32 	%f123, %f26, 0f3F333333;
	mov.b32 	%r9, 0;
$L__BB0_2:
	sin.approx.f32 	%f27, %f130;
	cos.approx.f32 	%f28, %f130;
	div.approx.f32 	%f29, %f27, %f28;
	sin.approx.f32 	%f30, %f129;
	cos.approx.f32 	%f31, %f129;
	div.approx.f32 	%f32, %f30, %f31;
	sin.approx.f32 	%f33, %f128;
	cos.approx.f32 	%f34, %f128;
	div.approx.f32 	%f35, %f33, %f34;
	sin.approx.f32 	%f36, %f127;
	cos.approx.f32 	%f37, %f127;
	div.approx.f32 	%f38, %f36, %f37;
	sin.approx.f32 	%f39, %f126;
	cos.approx.f32 	%f40, %f126;
	div.approx.f32 	%f41, %f39, %f40;
	sin.approx.f32 	%f42, %f125;
	cos.approx.f32 	%f43, %f125;
	div.approx.f32 	%f44, %f42, %f43;
	sin.approx.f32 	%f45, %f124;
	cos.approx.f32 	%f46, %f124;
	div.approx.f32 	%f47, %f45, %f46;
	sin.approx.f32 	%f48, %f123;
	cos.approx.f32 	%f49, %f123;
	div.approx.f32 	%f50, %f48, %f49;
	sin.approx.f32 	%f51, %f29;
	cos.approx.f32 	%f52, %f29;
	div.approx.f32 	%f53, %f51, %f52;
	sin.approx.f32 	%f54, %f32;
	cos.approx.f32 	%f55, %f32;
	div.approx.f32 	%f56, %f54, %f55;
	sin.approx.f32 	%f57, %f35;
	cos.approx.f32 	%f58, %f35;
	div.approx.f32 	%f59, %f57, %f58;
	sin.approx.f32 	%f60, %f38;
	cos.approx.f32 	%f61, %f38;
	div.approx.f32 	%f62, %f60, %f61;
	sin.approx.f32 	%f63, %f41;
	cos.approx.f32 	%f64, %f41;
	div.approx.f32 	%f65, %f63, %f64;
	sin.approx.f32 	%f66, %f44;
	cos.approx.f32 	%f67, %f44;
	div.approx.f32 	%f68, %f66, %f67;
	sin.approx.f32 	%f69, %f47;
	cos.approx.f32 	%f70, %f47;
	div.approx.f32 	%f71, %f69, %f70;
	sin.approx.f32 	%f72, %f50;
	cos.approx.f32 	%f73, %f50;
	div.approx.f32 	%f74, %f72, %f73;
	sin.approx.f32 	%f75, %f53;
	cos.approx.f32 	%f76, %f53;
	div.approx.f32 	%f77, %f75, %f76;
	sin.approx.f32 	%f78, %f56;
	cos.approx.f32 	%f79, %f56;
	div.approx.f32 	%f80, %f78, %f79;
	sin.approx.f32 	%f81, %f59;
	cos.approx.f32 	%f82, %f59;
	div.approx.f32 	%f83, %f81, %f82;
	sin.approx.f32 	%f84, %f62;
	cos.approx.f32 	%f85, %f62;
	div.approx.f32 	%f86, %f84, %f85;
	sin.approx.f32 	%f87, %f65;
	cos.approx.f32 	%f88, %f65;
	div.approx.f32 	%f89, %f87, %f88;
	sin.approx.f32 	%f90, %f68;
	cos.approx.f32 	%f91, %f68;
	div.approx.f32 	%f92, %f90, %f91;
	sin.approx.f32 	%f93, %f71;
	cos.approx.f32 	%f94, %f71;
	div.approx.f32 	%f95, %f93, %f94;
	sin.approx.f32 	%f96, %f74;
	cos.approx.f32 	%f97, %f74;
	div.approx.f32 	%f98, %f96, %f97;
	sin.approx.f32 	%f99, %f77;
	cos.approx.f32 	%f100, %f77;
	div.approx.f32 	%f130, %f99, %f100;
	sin.approx.f32 	%f101, %f80;
	cos.approx.f32 	%f102, %f80;
	div.approx.f32 	%f129, %f101, %f102;
	sin.approx.f32 	%f103, %f83;
	cos.approx.f32 	%f104, %f83;
	div.approx.f32 	%f128, %f103, %f104;
	sin.approx.f32 	%f105, %f86;
	cos.approx.f32 	%f106, %f86;
	div.approx.f32 	%f127, %f105, %f106;
	sin.approx.f32 	%f107, %f89;
	cos.approx.f32 	%f108, %f89;
	div.approx.f32 	%f126, %f107, %f108;
	sin.approx.f32 	%f109, %f92;
	cos.approx.f32 	%f110, %f92;
	div.approx.f32 	%f125, %f109, %f110;
	sin.approx.f32 	%f111, %f95;
	cos.approx.f32 	%f112, %f95;
	div.approx.f32 	%f124, %f111, %f112;
	sin.approx.f32 	%f113, %f98;
	cos.approx.f32 	%f114, %f98;
	div.approx.f32 	%f123, %f113, %f114;
	add.s32 	%r9, %r9, 4;
	setp.ne.s32 	%p2, %r9, 1000;
	@%p2 bra 	$L__BB0_2;
	add.f32 	%f115, %f130, 0f00000000;
	add.f32 	%f116, %f115, %f129;
	add.f32 	%f117, %f116, %f128;
	add.f32 	%f118, %f117, %f127;
	add.f32 	%f119, %f118, %f126;
	add.f32 	%f120, %f119, %f125;
	add.f32 	%f121, %f120, %f124;
	add.f32 	%f122, %f121, %f123;
	cvta.to.global.u64 	%rd2, %rd1;
	mul.wide.s32 	%rd3, %r1, 4;
	add.s64 	%rd4, %rd2, %rd3;
	st.global.f32 	[%rd4], %f122;
$L__BB0_4:
	ret;

}


// ===== COMPILED SASS (sm_100) =====

	.target	sm_100

	.elftype	@"ET_EXEC"


//--------------------- .note.nv.tkinfo           --------------------------
	.section	.note.nv.tkinfo,"",@"SHT_NOTE"
	.sectionflags	@"SHF_NOTE_NV_TKINFO"
	.tkinfo
        /*0018*/ 	.word	0x00000002
        /*0030*/ 	.string	""
        /*0030*/ 	.string	"ptxas"
        /*0030*/ 	.string	"Cuda compilation tools, release 13.0, V13.0.88"
        /*0030*/ 	.string	"Build cuda_13.0.r13.0/compiler.36424714_0"
        /*0030*/ 	.string	"-arch sm_100 -m 64 "



//--------------------- .note.nv.cuinfo           --------------------------
	.section	.note.nv.cuinfo,"",@"SHT_NOTE"
	.sectionflags	@"SHF_NOTE_NV_CUINFO"
        /*0018*/ 	.short	0x0002
        /*001a*/ 	.short	0x0064
        /*001c*/ 	.short	0x0082
	.zero		2


//--------------------- .nv.info                  --------------------------
	.section	.nv.info,"",@"SHT_CUDA_INFO"
	.align	4


	//----- nvinfo : EIATTR_REGCOUNT
	.align		4
        /*0000*/ 	.byte	0x04, 0x2f
        /*0002*/ 	.short	(.L_1 - .L_0)
	.align		4
.L_0:
        /*0004*/ 	.word	index@(_Z27tan_intrinsic_stress_kernelPfi)
        /*0008*/ 	.word	0x00000019


	//----- nvinfo : EIATTR_FRAME_SIZE
	.align		4
.L_1:
        /*000c*/ 	.byte	0x04, 0x11
        /*000e*/ 	.short	(.L_3 - .L_2)
	.align		4
.L_2:
        /*0010*/ 	.word	index@(_Z27tan_intrinsic_stress_kernelPfi)
        /*0014*/ 	.word	0x00000000


	//----- nvinfo : EIATTR_MIN_STACK_SIZE
	.align		4
.L_3:
        /*0018*/ 	.byte	0x04, 0x12
        /*001a*/ 	.short	(.L_5 - .L_4)
	.align		4
.L_4:
        /*001c*/ 	.word	index@(_Z27tan_intrinsic_stress_kernelPfi)
        /*0020*/ 	.word	0x00000000
.L_5:


//--------------------- .nv.compat                --------------------------
	.section	.nv.compat,"",@"SHT_CUDA_COMPAT_INFO"
	.align	4
        /*0000*/ 	.byte	0x02, 0x09, 0x00, 0x00, 0x02, 0x02, 0x01, 0x00, 0x02, 0x05, 0x05, 0x00, 0x03, 0x07, 0x01, 0x01
        /*0010*/ 	.byte	0x02, 0x03, 0x00, 0x00, 0x02, 0x06, 0x01, 0x00, 0x04, 0x0b, 0x08, 0x00, 0x01, 0x00, 0x00, 0x00
        /*0020*/ 	.byte	0x00, 0x00, 0x00, 0x00


//--------------------- .nv.info._Z27tan_intrinsic_stress_kernelPfi --------------------------
	.section	.nv.info._Z27tan_intrinsic_stress_kernelPfi,"",@"SHT_CUDA_INFO"
	.sectionflags	@""
	.align	4


	//----- nvinfo : EIATTR_CUDA_API_VERSION
	.align		4
        /*0000*/ 	.byte	0x04, 0x37
        /*0002*/ 	.short	(.L_7 - .L_6)
.L_6:
        /*0004*/ 	.word	0x00000082


	//----- nvinfo : EIATTR_KPARAM_INFO
	.align		4
.L_7:
        /*0008*/ 	.byte	0x04, 0x17
        /*000a*/ 	.short	(.L_9 - .L_8)
.L_8:
        /*000c*/ 	.word	0x00000000
        /*0010*/ 	.short	0x0001
        /*0012*/ 	.short	0x0008
        /*0014*/ 	.byte	0x00, 0xf0, 0x11, 0x00


	//----- nvinfo : EIATTR_KPARAM_INFO
	.align		4
.L_9:
        /*0018*/ 	.byte	0x04, 0x17
        /*001a*/ 	.short	(.L_11 - .L_10)
.L_10:
        /*001c*/ 	.word	0x00000000
        /*0020*/ 	.short	0x0000
        /*0022*/ 	.short	0x0000
        /*0024*/ 	.byte	0x00, 0xf5, 0x21, 0x00


	//----- nvinfo : EIATTR_SPARSE_MMA_MASK
	.align		4
.L_11:
        /*0028*/ 	.byte	0x03, 0x50
        /*002a*/ 	.short	0x0000


	//----- nvinfo : EIATTR_MAXREG_COUNT
	.align		4
        /*002c*/ 	.byte	0x03, 0x1b
        /*002e*/ 	.short	0x00ff


	//----- nvinfo : EIATTR_MERCURY_ISA_VERSION
	.align		4
        /*0030*/ 	.byte	0x03, 0x5f
        /*0032*/ 	.short	0x0101


	//----- nvinfo : EIATTR_VRC_CTA_INIT_COUNT
	.align		4
        /*0034*/ 	.byte	0x02, 0x4a
	.zero		1
	.zero		1


	//----- nvinfo : EIATTR_EXIT_INSTR_OFFSETS
	.align		4
        /*0038*/ 	.byte	0x04, 0x1c
        /*003a*/ 	.short	(.L_13 - .L_12)


	//   ....[0]....
.L_12:
        /*003c*/ 	.word	0x00000070


	//   ....[1]....
        /*0040*/ 	.word	0x00001220


	//----- nvinfo : EIATTR_CBANK_PARAM_SIZE
	.align		4
.L_13:
        /*0044*/ 	.byte	0x03, 0x19
        /*0046*/ 	.short	0x000c


	//----- nvinfo : EIATTR_PARAM_CBANK
	.align		4
        /*0048*/ 	.byte	0x04, 0x0a
        /*004a*/ 	.short	(.L_15 - .L_14)
	.align		4
.L_14:
        /*004c*/ 	.word	index@(.nv.constant0._Z27tan_intrinsic_stress_kernelPfi)
        /*0050*/ 	.short	0x0380
        /*0052*/ 	.short	0x000c


	//----- nvinfo : EIATTR_SW_WAR
	.align		4
.L_15:
        /*0054*/ 	.byte	0x04, 0x36
        /*0056*/ 	.short	(.L_17 - .L_16)
.L_16:
        /*0058*/ 	.word	0x00000008
.L_17:


//--------------------- .nv.callgraph             --------------------------
	.section	.nv.callgraph,"",@"SHT_CUDA_CALLGRAPH"
	.align	4
	.sectionentsize	8
	.align		4
        /*0000*/ 	.word	0x00000000
	.align		4
        /*0004*/ 	.word	0xffffffff
	.align		4
        /*0008*/ 	.word	0x00000000
	.align		4
        /*000c*/ 	.word	0xfffffffe
	.align		4
        /*0010*/ 	.word	0x00000000
	.align		4
        /*0014*/ 	.word	0xfffffffd
	.align		4
        /*0018*/ 	.word	0x00000000
	.align		4
        /*001c*/ 	.word	0xfffffffc


//--------------------- .text._Z27tan_intrinsic_stress_kernelPfi --------------------------
	.section	.text._Z27tan_intrinsic_stress_kernelPfi,"ax",@progbits
	.align	128
        .global         _Z27tan_intrinsic_stress_kernelPfi
        .type           _Z27tan_intrinsic_stress_kernelPfi,@function
        .size           _Z27tan_intrinsic_stress_kernelPfi,(.L_x_2 - _Z27tan_intrinsic_stress_kernelPfi)
        .other          _Z27tan_intrinsic_stress_kernelPfi,@"STO_CUDA_ENTRY STV_DEFAULT"
_Z27tan_intrinsic_stress_kernelPfi:
.text._Z27tan_intrinsic_stress_kernelPfi:
[----:B------:R-:W-:Y:S01]  /*0000*/  LDC R1, c[0x0][0x37c] ;  /* 0x0000df00ff017b82 */ /* 0x000fe20000000800 */
[----:B------:R-:W0:Y:S07]  /*0010*/  S2R R3, SR_TID.X ;  /* 0x0000000000037919 */ /* 0x000e2e0000002100 */
[----:B------:R-:W0:Y:S01]  /*0020*/  S2UR UR4, SR_CTAID.X ;  /* 0x00000000000479c3 */ /* 0x000e220000002500 */
[----:B------:R-:W1:Y:S07]  /*0030*/  LDCU UR5, c[0x0][0x388] ;  /* 0x00007100ff0577ac */ /* 0x000e6e0008000800 */
[----:B------:R-:W0:Y:S02]  /*0040*/  LDC R0, c[0x0][0x360] ;  /* 0x0000d800ff007b82 */ /* 0x000e240000000800 */
[----:B0-----:R-:W-:-:S05]  /*0050*/  IMAD R0, R0, UR4, R3 ;  /* 0x0000000400007c24 */ /* 0x001fca000f8e0203 */
[----:B-1----:R-:W-:-:S13]  /*0060*/  ISETP.GE.AND P0, PT, R0, UR5, PT ;  /* 0x0000000500007c0c */ /* 0x002fda000bf06270 */
[----:B------:R-:W-:Y:S05]  /*0070*/  @P0 EXIT ;  /* 0x000000000000094d */ /* 0x000fea0003800000 */
[----:B------:R-:W-:Y:S01]  /*0080*/  HFMA2 R9, -RZ, RZ, 0.60205078125, -0.443115234375 ;  /* 0x38d1b717ff097431 */ /* 0x000fe200000001ff */
[----:B------:R-:W-:Y:S01]  /*0090*/  I2FP.F32.S32 R6, R0 ;  /* 0x0000000000067245 */ /* 0x000fe20000201400 */
[----:B------:R-:W0:Y:S04]  /*00a0*/  LDCU.64 UR6, c[0x0][0x358] ;  /* 0x00006b00ff0677ac */ /* 0x000e280008000a00 */
[C---:B------:R-:W-:Y:S01]  /*00b0*/  FFMA R8, R6.reuse, 9.9999997473787516356e-05, RZ ;  /* 0x38d1b71706087823 */ /* 0x040fe200000000ff */
[----:B------:R-:W-:Y:S01]  /*00c0*/  UMOV UR4, URZ ;  /* 0x000000ff00047c82 */ /* 0x000fe20008000000 */
[CC--:B------:R-:W-:Y:S01]  /*00d0*/  FFMA R12, R6.reuse, R9.reuse, 0.10000000149011611938 ;  /* 0x3dcccccd060c7423 */ /* 0x0c0fe20000000009 */
[CC--:B------:R-:W-:Y:S01]  /*00e0*/  FFMA R5, R6.reuse, R9.reuse, 0.20000000298023223877 ;  /* 0x3e4ccccd06057423 */ /* 0x0c0fe20000000009 */
[CC--:B------:R-:W-:Y:S01]  /*00f0*/  FFMA R2, R6.reuse, R9.reuse, 0.30000001192092895508 ;  /* 0x3e99999a06027423 */ /* 0x0c0fe20000000009 */
[CC--:B------:R-:W-:Y:S01]  /*0100*/  FFMA R3, R6.reuse, R9.reuse, 0.40000000596046447754 ;  /* 0x3ecccccd06037423 */ /* 0x0c0fe20000000009 */
[CC--:B------:R-:W-:Y:S01]  /*0110*/  FFMA R4, R6.reuse, R9.reuse, 0.5 ;  /* 0x3f00000006047423 */ /* 0x0c0fe20000000009 */
[CC--:B------:R-:W-:Y:S01]  /*0120*/  FFMA R7, R6.reuse, R9.reuse, 0.60000002384185791016 ;  /* 0x3f19999a06077423 */ /* 0x0c0fe20000000009 */
[----:B------:R-:W-:-:S07]  /*0130*/  FFMA R9, R6, R9, 0.69999998807907104492 ;  /* 0x3f33333306097423 */ /* 0x000fce0000000009 */
.L_x_0:
[----:B------:R-:W-:Y:S01]  /*0140*/  FMUL.RZ R13, R8, 0.15915493667125701904 ;  /* 0x3e22f983080d7820 */ /* 0x000fe2000040c000 */
[----:B------:R-:W-:Y:S01]  /*0150*/  FMUL.RZ R15, R12, 0.15915493667125701904 ;  /* 0x3e22f9830c0f7820 */ /* 0x000fe2000040c000 */
[----:B------:R-:W-:Y:S01]  /*0160*/  FMUL.RZ R20, R2, 0.15915493667125701904 ;  /* 0x3e22f98302147820 */ /* 0x000fe2000040c000 */
[----:B------:R-:W-:Y:S01]  /*0170*/  FMUL.RZ R21, R3, 0.15915493667125701904 ;  /* 0x3e22f98303157820 */ /* 0x000fe2000040c000 */
[----:B------:R-:W1:Y:S01]  /*0180*/  MUFU.COS R10, R13 ;  /* 0x0000000d000a7308 */ /* 0x000e620000000000 */
[----:B------:R-:W-:Y:S01]  /*0190*/  FMUL.RZ R16, R5, 0.15915493667125701904 ;  /* 0x3e22f98305107820 */ /* 0x000fe2000040c000 */
[----:B------:R-:W-:Y:S01]  /*01a0*/  FMUL.RZ R22, R9, 0.15915493667125701904 ;  /* 0x3e22f98309167820 */ /* 0x000fe2000040c000 */
[----:B------:R-:W-:-:S04]  /*01b0*/  UIADD3 UR4, UPT, UPT, UR4, 0x4, URZ ;  /* 0x0000000404047890 */ /* 0x000fc8000fffe0ff */
[----:B------:R-:W-:Y:S01]  /*01c0*/  UISETP.NE.AND UP0, UPT, UR4, 0x3e8, UPT ;  /* 0x000003e80400788c */ /* 0x000fe2000bf05270 */
[----:B------:R-:W2:Y:S08]  /*01d0*/  MUFU.COS R11, R15 ;  /* 0x0000000f000b7308 */ /* 0x000eb00000000000 */
[----:B------:R-:W3:Y:S01]  /*01e0*/  MUFU.COS R17, R20 ;  /* 0x0000001400117308 */ /* 0x000ee20000000000 */
[----:B-1----:R-:W-:-:S07]  /*01f0*/  FSETP.GEU.AND P6, PT, |R10|, 1.175494350822287508e-38, PT ;  /* 0x008000000a00780b */ /* 0x002fce0003fce200 */
[----:B------:R1:W4:Y:S01]  /*0200*/  MUFU.SIN R6, R15 ;  /* 0x0000000f00067308 */ /* 0x0003220000000400 */
[----:B--2---:R-:W-:-:S05]  /*0210*/  FSETP.GEU.AND P5, PT, |R11|, 1.175494350822287508e-38, PT ;  /* 0x008000000b00780b */ /* 0x004fca0003fae200 */
[----:B------:R-:W-:Y:S02]  /*0220*/  @!P6 FMUL R10, R10, 16777216 ;  /* 0x4b8000000a0ae820 */ /* 0x000fe40000400000 */
[----:B------:R-:W2:Y:S01]  /*0230*/  MUFU.COS R14, R21 ;  /* 0x00000015000e7308 */ /* 0x000ea20000000000 */
[----:B-1----:R-:W-:Y:S01]  /*0240*/  FMUL.RZ R15, R7, 0.15915493667125701904 ;  /* 0x3e22f983070f7820 */ /* 0x002fe2000040c000 */
[----:B---3--:R-:W-:-:S04]  /*0250*/  FSETP.GEU.AND P3, PT, |R17|, 1.175494350822287508e-38, PT ;  /* 0x008000001100780b */ /* 0x008fc80003f6e200 */
[----:B------:R-:W-:Y:S02]  /*0260*/  @!P5 FMUL R11, R11, 16777216 ;  /* 0x4b8000000b0bd820 */ /* 0x000fe40000400000 */
[----:B------:R1:W3:Y:S01]  /*0270*/  MUFU.SIN R8, R13 ;  /* 0x0000000d00087308 */ /* 0x0002e20000000400 */
[----:B----4-:R-:W-:-:S06]  /*0280*/  @!P5 FMUL R6, R6, 16777216 ;  /* 0x4b8000000606d820 */ /* 0x010fcc0000400000 */
[----:B------:R-:W-:Y:S01]  /*0290*/  @!P3 FMUL R17, R17, 16777216 ;  /* 0x4b8000001111b820 */ /* 0x000fe20000400000 */
[----:B------:R-:W4:Y:S01]  /*02a0*/  MUFU.COS R12, R16 ;  /* 0x00000010000c7308 */ /* 0x000f220000000000 */
[----:B-1----:R-:W-:Y:S01]  /*02b0*/  FMUL.RZ R13, R4, 0.15915493667125701904 ;  /* 0x3e22f983040d7820 */ /* 0x002fe2000040c000 */
[----:B--2---:R-:W-:-:S06]  /*02c0*/  FSETP.GEU.AND P2, PT, |R14|, 1.175494350822287508e-38, PT ;  /* 0x008000000e00780b */ /* 0x004fcc0003f4e200 */
[----:B------:R-:W1:Y:S01]  /*02d0*/  MUFU.COS R19, R15 ;  /* 0x0000000f00137308 */ /* 0x000e620000000000 */
[----:B---3--:R-:W-:-:S06]  /*02e0*/  @!P6 FMUL R8, R8, 16777216 ;  /* 0x4b8000000808e820 */ /* 0x008fcc0000400000 */
[----:B------:R-:W-:Y:S01]  /*02f0*/  @!P2 FMUL R14, R14, 16777216 ;  /* 0x4b8000000e0ea820 */ /* 0x000fe20000400000 */
[----:B------:R-:W2:Y:S01]  /*0300*/  MUFU.SIN R2, R20 ;  /* 0x0000001400027308 */ /* 0x000ea20000000400 */
[----:B----4-:R-:W-:-:S07]  /*0310*/  FSETP.GEU.AND P4, PT, |R12|, 1.175494350822287508e-38, PT ;  /* 0x008000000c00780b */ /* 0x010fce0003f8e200 */
[----:B------:R-:W3:Y:S01]  /*0320*/  MUFU.COS R18, R13 ;  /* 0x0000000d00127308 */ /* 0x000ee20000000000 */
[----:B-1----:R-:W-:-:S05]  /*0330*/  FSETP.GEU.AND P0, PT, |R19|, 1.175494350822287508e-38, PT ;  /* 0x008000001300780b */ /* 0x002fca0003f0e200 */
[----:B------:R-:W-:Y:S02]  /*0340*/  @!P4 FMUL R12, R12, 16777216 ;  /* 0x4b8000000c0cc820 */ /* 0x000fe40000400000 */
[----:B------:R-:W1:Y:S01]  /*0350*/  MUFU.COS R20, R22 ;  /* 0x0000001600147308 */ /* 0x000e620000000000 */
[----:B--2---:R-:W-:-:S05]  /*0360*/  @!P3 FMUL R2, R2, 16777216 ;  /* 0x4b8000000202b820 */ /* 0x004fca0000400000 */
[----:B------:R-:W-:Y:S02]  /*0370*/  @!P0 FMUL R19, R19, 16777216 ;  /* 0x4b80000013138820 */ /* 0x000fe40000400000 */
[----:B------:R-:W2:Y:S01]  /*0380*/  MUFU.SIN R4, R13 ;  /* 0x0000000d00047308 */ /* 0x000ea20000000400 */
[----:B---3--:R-:W-:-:S07]  /*0390*/  FSETP.GEU.AND P1, PT, |R18|, 1.175494350822287508e-38, PT ;  /* 0x008000001200780b */ /* 0x008fce0003f2e200 */
[----:B------:R-:W3:Y:S01]  /*03a0*/  MUFU.RCP R13, R10 ;  /* 0x0000000a000d7308 */ /* 0x000ee20000001000 */
[----:B-1----:R-:W-:-:S05]  /*03b0*/  FSETP.GEU.AND P6, PT, |R20|, 1.175494350822287508e-38, PT ;  /* 0x008000001400780b */ /* 0x002fca0003fce200 */
[----:B------:R-:W-:Y:S02]  /*03c0*/  @!P1 FMUL R18, R18, 16777216 ;  /* 0x4b80000012129820 */ /* 0x000fe40000400000 */
[----:B------:R-:W1:Y:S01]  /*03d0*/  MUFU.SIN R7, R15 ;  /* 0x0000000f00077308 */ /* 0x000e620000000400 */
[----:B--2---:R-:W-:-:S05]  /*03e0*/  @!P1 FMUL R4, R4, 16777216 ;  /* 0x4b80000004049820 */ /* 0x004fca0000400000 */
[----:B------:R-:W-:Y:S02]  /*03f0*/  @!P6 FMUL R20, R20, 16777216 ;  /* 0x4b8000001414e820 */ /* 0x000fe40000400000 */
[----:B------:R-:W2:Y:S01]  /*0400*/  MUFU.RCP R15, R11 ;  /* 0x0000000b000f7308 */ /* 0x000ea20000001000 */
[----:B---3--:R-:W-:-:S07]  /*0410*/  FMUL R13, R13, R8 ;  /* 0x000000080d0d7220 */ /* 0x008fce0000400000 */
[----:B------:R-:W3:Y:S01]  /*0420*/  MUFU.SIN R5, R16 ;  /* 0x0000001000057308 */ /* 0x000ee20000000400 */
[----:B-1----:R-:W-:-:S07]  /*0430*/  @!P0 FMUL R7, R7, 16777216 ;  /* 0x4b80000007078820 */ /* 0x002fce0000400000 */
[----:B------:R1:W4:Y:S01]  /*0440*/  MUFU.SIN R3, R21 ;  /* 0x0000001500037308 */ /* 0x0003220000000400 */
[----:B--2---:R-:W-:-:S07]  /*0450*/  FMUL R15, R15, R6 ;  /* 0x000000060f0f7220 */ /* 0x004fce0000400000 */
[----:B------:R-:W2:Y:S01]  /*0460*/  MUFU.RCP R17, R17 ;  /* 0x0000001100117308 */ /* 0x000ea20000001000 */
[----:B-1----:R-:W-:Y:S01]  /*0470*/  FMUL.RZ R21, R13, 0.15915493667125701904 ;  /* 0x3e22f9830d157820 */ /* 0x002fe2000040c000 */
[----:B---3--:R-:W-:-:S06]  /*0480*/  @!P4 FMUL R5, R5, 16777216 ;  /* 0x4b8000000505c820 */ /* 0x008fcc0000400000 */
[----:B------:R-:W1:Y:S01]  /*0490*/  MUFU.RCP R16, R12 ;  /* 0x0000000c00107308 */ /* 0x000e620000001000 */
[----:B----4-:R-:W-:-:S07]  /*04a0*/  @!P2 FMUL R3, R3, 16777216 ;  /* 0x4b8000000303a820 */ /* 0x010fce0000400000 */
[----:B------:R-:W3:Y:S01]  /*04b0*/  MUFU.RCP R14, R14 ;  /* 0x0000000e000e7308 */ /* 0x000ee20000001000 */
[----:B--2---:R-:W-:-:S07]  /*04c0*/  FMUL R17, R17, R2 ;  /* 0x0000000211117220 */ /* 0x004fce0000400000 */
[----:B------:R-:W2:Y:S01]  /*04d0*/  MUFU.SIN R9, R22 ;  /* 0x0000001600097308 */ /* 0x000ea20000000400 */
[----:B-1----:R-:W-:-:S07]  /*04e0*/  FMUL R16, R16, R5 ;  /* 0x0000000510107220 */ /* 0x002fce0000400000 */
[----:B------:R1:W4:Y:S01]  /*04f0*/  MUFU.RCP R10, R19 ;  /* 0x00000013000a7308 */ /* 0x0003220000001000 */
[----:B---3--:R-:W-:-:S07]  /*0500*/  FMUL R14, R14, R3 ;  /* 0x000000030e0e7220 */ /* 0x008fce0000400000 */
[----:B------:R3:W5:Y:S01]  /*0510*/  MUFU.RCP R11, R18 ;  /* 0x00000012000b7308 */ /* 0x0007620000001000 */
[----:B--2---:R-:W-:Y:S01]  /*0520*/  @!P6 FMUL R9, R9, 16777216 ;  /* 0x4b8000000909e820 */ /* 0x004fe20000400000 */
[----:B-1----:R-:W-:-:S06]  /*0530*/  FMUL.RZ R19, R16, 0.15915493667125701904 ;  /* 0x3e22f98310137820 */ /* 0x002fcc000040c000 */
[----:B------:R1:W2:Y:S01]  /*0540*/  MUFU.RCP R12, R20 ;  /* 0x00000014000c7308 */ /* 0x0002a20000001000 */
[----:B---3--:R-:W-:Y:S01]  /*0550*/  FMUL.RZ R18, R15, 0.15915493667125701904 ;  /* 0x3e22f9830f127820 */ /* 0x008fe2000040c000 */
[----:B----4-:R-:W-:-:S06]  /*0560*/  FMUL R10, R10, R7 ;  /* 0x000000070a0a7220 */ /* 0x010fcc0000400000 */
[----:B------:R-:W3:Y:S01]  /*0570*/  MUFU.COS R13, R21 ;  /* 0x00000015000d7308 */ /* 0x000ee20000000000 */
[----:B-1----:R-:W-:Y:S01]  /*0580*/  FMUL.RZ R20, R17, 0.15915493667125701904 ;  /* 0x3e22f98311147820 */ /* 0x002fe2000040c000 */
[----:B-----5:R-:W-:-:S06]  /*0590*/  FMUL R11, R11, R4 ;  /* 0x000000040b0b7220 */ /* 0x020fcc0000400000 */
[----:B------:R-:W-:Y:S01]  /*05a0*/  MUFU.SIN R6, R18 ;  /* 0x0000001200067308 */ /* 0x000fe20000000400 */
[----:B--2---:R-:W-:-:S07]  /*05b0*/  FMUL R12, R12, R9 ;  /* 0x000000090c0c7220 */ /* 0x004fce0000400000 */
[----:B------:R1:W2:Y:S01]  /*05c0*/  MUFU.COS R15, R18 ;  /* 0x00000012000f7308 */ /* 0x0002a20000000000 */
[----:B---3--:R-:W-:-:S07]  /*05d0*/  FSETP.GEU.AND P6, PT, |R13|, 1.175494350822287508e-38, PT ;  /* 0x008000000d00780b */ /* 0x008fce0003fce200 */
[----:B------:R-:W-:Y:S01]  /*05e0*/  MUFU.SIN R2, R20 ;  /* 0x0000001400027308 */ /* 0x000fe20000000400 */
[----:B-1----:R-:W-:-:S05]  /*05f0*/  FMUL.RZ R18, R14, 0.15915493667125701904 ;  /* 0x3e22f9830e127820 */ /* 0x002fca000040c000 */
[----:B------:R-:W-:Y:S02]  /*0600*/  @!P6 FMUL R13, R13, 16777216 ;  /* 0x4b8000000d0de820 */ /* 0x000fe40000400000 */
[----:B------:R1:W3:Y:S01]  /*0610*/  MUFU.COS R17, R20 ;  /* 0x0000001400117308 */ /* 0x0002e20000000000 */
[----:B--2---:R-:W-:-:S07]  /*0620*/  FSETP.GEU.AND P5, PT, |R15|, 1.175494350822287508e-38, PT ;  /* 0x008000000f00780b */ /* 0x004fce0003fae200 */
[----:B------:R-:W-:Y:S01]  /*0630*/  MUFU.SIN R5, R19 ;  /* 0x0000001300057308 */ /* 0x000fe20000000400 */
[----:B-1----:R-:W-:-:S05]  /*0640*/  FMUL.RZ R20, R10, 0.15915493667125701904 ;  /* 0x3e22f9830a147820 */ /* 0x002fca000040c000 */
[----:B------:R-:W-:Y:S01]  /*0650*/  @!P5 FMUL R15, R15, 16777216 ;  /* 0x4b8000000f0fd820 */ /* 0x000fe20000400000 */
[----:B------:R-:W-:Y:S01]  /*0660*/  @!P5 FMUL R6, R6, 16777216 ;  /* 0x4b8000000606d820 */ /* 0x000fe20000400000 */
[----:B------:R1:W2:Y:S01]  /*0670*/  MUFU.COS R16, R19 ;  /* 0x0000001300107308 */ /* 0x0002a20000000000 */
[----:B---3--:R-:W-:-:S07]  /*0680*/  FSETP.GEU.AND P3, PT, |R17|, 1.175494350822287508e-38, PT ;  /* 0x008000001100780b */ /* 0x008fce0003f6e200 */
[----:B------:R-:W-:Y:S01]  /*0690*/  MUFU.SIN R3, R18 ;  /* 0x0000001200037308 */ /* 0x000fe20000000400 */
[----:B-1----:R-:W-:-:S05]  /*06a0*/  FMUL.RZ R19, R11, 0.15915493667125701904 ;  /* 0x3e22f9830b137820 */ /* 0x002fca000040c000 */
[----:B------:R-:W-:Y:S01]  /*06b0*/  @!P3 FMUL R17, R17, 16777216 ;  /* 0x4b8000001111b820 */ /* 0x000fe20000400000 */
[----:B------:R-:W-:Y:S01]  /*06c0*/  @!P3 FMUL R2, R2, 16777216 ;  /* 0x4b8000000202b820 */ /* 0x000fe20000400000 */
[----:B------:R1:W3:Y:S01]  /*06d0*/  MUFU.COS R14, R18 ;  /* 0x00000012000e7308 */ /* 0x0002e20000000000 */
[----:B--2---:R-:W-:-:S07]  /*06e0*/  FSETP.GEU.AND P4, PT, |R16|, 1.175494350822287508e-38, PT ;  /* 0x008000001000780b */ /* 0x004fce0003f8e200 */
[----:B------:R-:W2:Y:S01]  /*06f0*/  MUFU.COS R10, R20 ;  /* 0x00000014000a7308 */ /* 0x000ea20000000000 */
[----:B-1----:R-:W-:-:S05]  /*0700*/  FMUL.RZ R18, R12, 0.15915493667125701904 ;  /* 0x3e22f9830c127820 */ /* 0x002fca000040c000 */
[----:B------:R-:W-:Y:S01]  /*0710*/  @!P4 FMUL R16, R16, 16777216 ;  /* 0x4b8000001010c820 */ /* 0x000fe20000400000 */
[----:B------:R-:W-:Y:S01]  /*0720*/  @!P4 FMUL R5, R5, 16777216 ;  /* 0x4b8000000505c820 */ /* 0x000fe20000400000 */
[----:B------:R-:W1:Y:S01]  /*0730*/  MUFU.SIN R8, R21 ;  /* 0x0000001500087308 */ /* 0x000e620000000400 */
[----:B---3--:R-:W-:-:S07]  /*0740*/  FSETP.GEU.AND P2, PT, |R14|, 1.175494350822287508e-38, PT ;  /* 0x008000000e00780b */ /* 0x008fce0003f4e200 */
[----:B------:R-:W3:Y:S01]  /*0750*/  MUFU.COS R11, R19 ;  /* 0x00000013000b7308 */ /* 0x000ee20000000000 */
[----:B--2---:R-:W-:-:S05]  /*0760*/  FSETP.GEU.AND P0, PT, |R10|, 1.175494350822287508e-38, PT ;  /* 0x008000000a00780b */ /* 0x004fca0003f0e200 */
[----:B------:R-:W-:Y:S01]  /*0770*/  @!P2 FMUL R14, R14, 16777216 ;  /* 0x4b8000000e0ea820 */ /* 0x000fe20000400000 */
[----:B------:R-:W-:Y:S01]  /*0780*/  @!P2 FMUL R3, R3, 16777216 ;  /* 0x4b8000000303a820 */ /* 0x000fe20000400000 */
[----:B------:R-:W2:Y:S01]  /*0790*/  MUFU.COS R12, R18 ;  /* 0x00000012000c7308 */ /* 0x000ea20000000000 */
[----:B-1----:R-:W-:-:S05]  /*07a0*/  @!P6 FMUL R8, R8, 16777216 ;  /* 0x4b8000000808e820 */ /* 0x002fca0000400000 */
[----:B------:R-:W-:Y:S02]  /*07b0*/  @!P0 FMUL R10, R10, 16777216 ;  /* 0x4b8000000a0a8820 */ /* 0x000fe40000400000 */
[----:B------:R-:W1:Y:S01]  /*07c0*/  MUFU.RCP R13, R13 ;  /* 0x0000000d000d7308 */ /* 0x000e620000001000 */
[----:B---3--:R-:W-:-:S07]  /*07d0*/  FSETP.GEU.AND P1, PT, |R11|, 1.175494350822287508e-38, PT ;  /* 0x008000000b00780b */ /* 0x008fce0003f2e200 */
[----:B------:R-:W3:Y:S01]  /*07e0*/  MUFU.RCP R15, R15 ;  /* 0x0000000f000f7308 */ /* 0x000ee20000001000 */
[----:B--2---:R-:W-:-:S05]  /*07f0*/  FSETP.GEU.AND P6, PT, |R12|, 1.175494350822287508e-38, PT ;  /* 0x008000000c00780b */ /* 0x004fca0003fce200 */
[----:B------:R-:W-:Y:S02]  /*0800*/  @!P1 FMUL R11, R11, 16777216 ;  /* 0x4b8000000b0b9820 */ /* 0x000fe40000400000 */
[----:B------:R-:W2:Y:S01]  /*0810*/  MUFU.RCP R17, R17 ;  /* 0x0000001100117308 */ /* 0x000ea20000001000 */
[----:B-1----:R-:W-:-:S05]  /*0820*/  FMUL R13, R13, R8 ;  /* 0x000000080d0d7220 */ /* 0x002fca0000400000 */
[----:B------:R-:W-:Y:S02]  /*0830*/  @!P6 FMUL R12, R12, 16777216 ;  /* 0x4b8000000c0ce820 */ /* 0x000fe40000400000 */
[----:B------:R-:W1:Y:S01]  /*0840*/  MUFU.SIN R7, R20 ;  /* 0x0000001400077308 */ /* 0x000e620000000400 */
[----:B---3--:R-:W-:-:S07]  /*0850*/  FMUL R15, R15, R6 ;  /* 0x000000060f0f7220 */ /* 0x008fce0000400000 */
[----:B------:R-:W3:Y:S01]  /*0860*/  MUFU.RCP R16, R16 ;  /* 0x0000001000107308 */ /* 0x000ee20000001000 */
[----:B--2---:R-:W-:-:S07]  /*0870*/  FMUL R17, R17, R2 ;  /* 0x0000000211117220 */ /* 0x004fce0000400000 */
[----:B------:R-:W2:Y:S01]  /*0880*/  MUFU.RCP R14, R14 ;  /* 0x0000000e000e7308 */ /* 0x000ea20000001000 */
[----:B-1----:R-:W-:-:S07]  /*0890*/  @!P0 FMUL R7, R7, 16777216 ;  /* 0x4b80000007078820 */ /* 0x002fce0000400000 */
[----:B------:R1:W4:Y:S01]  /*08a0*/  MUFU.SIN R4, R19 ;  /* 0x0000001300047308 */ /* 0x0003220000000400 */
[----:B---3--:R-:W-:-:S04]  /*08b0*/  FMUL R16, R16, R5 ;  /* 0x0000000510107220 */ /* 0x008fc80000400000 */
[----:B------:R-:W-:-:S03]  /*08c0*/  FMUL.RZ R20, R16, 0.15915493667125701904 ;  /* 0x3e22f98310147820 */ /* 0x000fc6000040c000 */
[----:B------:R3:W5:Y:S01]  /*08d0*/  MUFU.SIN R9, R18 ;  /* 0x0000001200097308 */ /* 0x0007620000000400 */
[----:B-1----:R-:W-:Y:S01]  /*08e0*/  FMUL.RZ R19, R15, 0.15915493667125701904 ;  /* 0x3e22f9830f137820 */ /* 0x002fe2000040c000 */
[----:B--2---:R-:W-:-:S06]  /*08f0*/  FMUL R14, R14, R3 ;  /* 0x000000030e0e7220 */ /* 0x004fcc0000400000 */
[----:B------:R-:W1:Y:S01]  /*0900*/  MUFU.RCP R10, R10 ;  /* 0x0000000a000a7308 */ /* 0x000e620000001000 */
[----:B---3--:R-:W-:Y:S01]  /*0910*/  FMUL.RZ R18, R13, 0.15915493667125701904 ;  /* 0x3e22f9830d127820 */ /* 0x008fe2000040c000 */
[----:B----4-:R-:W-:-:S06]  /*0920*/  @!P1 FMUL R4, R4, 16777216 ;  /* 0x4b80000004049820 */ /* 0x010fcc0000400000 */
[----:B------:R-:W2:Y:S01]  /*0930*/  MUFU.RCP R11, R11 ;  /* 0x0000000b000b7308 */ /* 0x000ea20000001000 */
[----:B-----5:R-:W-:-:S07]  /*0940*/  @!P6 FMUL R9, R9, 16777216 ;  /* 0x4b8000000909e820 */ /* 0x020fce0000400000 */
[----:B------:R-:W3:Y:S01]  /*0950*/  MUFU.RCP R12, R12 ;  /* 0x0000000c000c7308 */ /* 0x000ee20000001000 */
[----:B-1----:R-:W-:-:S07]  /*0960*/  FMUL R10, R10, R7 ;  /* 0x000000070a0a7220 */ /* 0x002fce0000400000 */
[----:B------:R-:W1:Y:S01]  /*0970*/  MUFU.COS R13, R18 ;  /* 0x00000012000d7308 */ /* 0x000e620000000000 */
[----:B--2---:R-:W-:-:S07]  /*0980*/  FMUL R11, R11, R4 ;  /* 0x000000040b0b7220 */ /* 0x004fce0000400000 */
[----:B------:R2:W4:Y:S01]  /*0990*/  MUFU.SIN R8, R18 ;  /* 0x0000001200087308 */ /* 0x0005220000000400 */
[----:B---3--:R-:W-:-:S07]  /*09a0*/  FMUL R12, R12, R9 ;  /* 0x000000090c0c7220 */ /* 0x008fce0000400000 */
[----:B------:R-:W-:Y:S01]  /*09b0*/  MUFU.SIN R6, R19 ;  /* 0x0000001300067308 */ /* 0x000fe20000000400 */
[----:B--2---:R-:W-:Y:S01]  /*09c0*/  FMUL.RZ R18, R17, 0.15915493667125701904 ;  /* 0x3e22f98311127820 */ /* 0x004fe2000040c000 */
[----:B-1----:R-:W-:-:S06]  /*09d0*/  FSETP.GEU.AND P6, PT, |R13|, 1.175494350822287508e-38, PT ;  /* 0x008000000d00780b */ /* 0x002fcc0003fce200 */
[----:B------:R1:W2:Y:S07]  /*09e0*/  MUFU.COS R15, R19 ;  /* 0x00000013000f7308 */ /* 0x0002ae0000000000 */
[----:B------:R-:W-:Y:S01]  /*09f0*/  @!P6 FMUL R13, R13, 16777216 ;  /* 0x4b8000000d0de820 */ /* 0x000fe20000400000 */
[----:B------:R-:W-:Y:S01]  /*0a00*/  MUFU.SIN R2, R18 ;  /* 0x0000001200027308 */ /* 0x000fe20000000400 */
[----:B-1----:R-:W-:Y:S01]  /*0a10*/  FMUL.RZ R19, R14, 0.15915493667125701904 ;  /* 0x3e22f9830e137820 */ /* 0x002fe2000040c000 */
[----:B----4-:R-:W-:-:S06]  /*0a20*/  @!P6 FMUL R8, R8, 16777216 ;  /* 0x4b8000000808e820 */ /* 0x010fcc0000400000 */
        /* <DEDUP_REMOVED lines=18> */
[----:B------:R-:W1:Y:S01]  /*0b50*/  MUFU.COS R11, R20 ;  /* 0x00000014000b7308 */ /* 0x000e620000000000 */
[----:B---3--:R-:W-:-:S07]  /*0b60*/  FSETP.GEU.AND P2, PT, |R14|, 1.175494350822287508e-38, PT ;  /* 0x008000000e00780b */ /* 0x008fce0003f4e200 */
[----:B------:R-:W3:Y:S01]  /*0b70*/  MUFU.COS R12, R19 ;  /* 0x00000013000c7308 */ /* 0x000ee20000000000 */
[----:B--2---:R-:W-:-:S05]  /*0b80*/  FSETP.GEU.AND P0, PT, |R10|, 1.175494350822287508e-38, PT ;  /* 0x008000000a00780b */ /* 0x004fca0003f0e200 */
[----:B------:R-:W-:Y:S01]  /*0b90*/  @!P2 FMUL R14, R14, 16777216 ;  /* 0x4b8000000e0ea820 */ /* 0x000fe20000400000 */
[----:B------:R-:W-:Y:S01]  /*0ba0*/  @!P2 FMUL R3, R3, 16777216 ;  /* 0x4b8000000303a820 */ /* 0x000fe20000400000 */
[----:B------:R-:W2:Y:S01]  /*0bb0*/  MUFU.RCP R13, R13 ;  /* 0x0000000d000d7308 */ /* 0x000ea20000001000 */
[----:B-1----:R-:W-:-:S05]  /*0bc0*/  FSETP.GEU.AND P1, PT, |R11|, 1.175494350822287508e-38, PT ;  /* 0x008000000b00780b */ /* 0x002fca0003f2e200 */
[----:B------:R-:W-:Y:S02]  /*0bd0*/  @!P0 FMUL R10, R10, 16777216 ;  /* 0x4b8000000a0a8820 */ /* 0x000fe40000400000 */
[----:B------:R1:W4:Y:S01]  /*0be0*/  MUFU.SIN R7, R18 ;  /* 0x0000001200077308 */ /* 0x0003220000000400 */
[----:B---3--:R-:W-:-:S05]  /*0bf0*/  FSETP.GEU.AND P6, PT, |R12|, 1.175494350822287508e-38, PT ;  /* 0x008000000c00780b */ /* 0x008fca0003fce200 */
[----:B------:R-:W-:Y:S02]  /*0c00*/  @!P1 FMUL R11, R11, 16777216 ;  /* 0x4b8000000b0b9820 */ /* 0x000fe40000400000 */
[----:B------:R-:W3:Y:S01]  /*0c10*/  MUFU.RCP R15, R15 ;  /* 0x0000000f000f7308 */ /* 0x000ee20000001000 */
[----:B--2---:R-:W-:-:S04]  /*0c20*/  FMUL R13, R13, R8 ;  /* 0x000000080d0d7220 */ /* 0x004fc80000400000 */
[----:B-1----:R-:W-:Y:S01]  /*0c30*/  FMUL.RZ R18, R13, 0.15915493667125701904 ;  /* 0x3e22f9830d127820 */ /* 0x002fe2000040c000 */
[----:B------:R-:W-:Y:S02]  /*0c40*/  @!P6 FMUL R12, R12, 16777216 ;  /* 0x4b8000000c0ce820 */ /* 0x000fe40000400000 */
[----:B------:R-:W1:Y:S01]  /*0c50*/  MUFU.SIN R4, R20 ;  /* 0x0000001400047308 */ /* 0x000e620000000400 */
[----:B----4-:R-:W-:-:S07]  /*0c60*/  @!P0 FMUL R7, R7, 16777216 ;  /* 0x4b80000007078820 */ /* 0x010fce0000400000 */
[----:B------:R2:W4:Y:S01]  /*0c70*/  MUFU.SIN R9, R19 ;  /* 0x0000001300097308 */ /* 0x0005220000000400 */
[----:B---3--:R-:W-:-:S07]  /*0c80*/  FMUL R15, R15, R6 ;  /* 0x000000060f0f7220 */ /* 0x008fce0000400000 */
[----:B------:R-:W3:Y:S01]  /*0c90*/  MUFU.RCP R16, R16 ;  /* 0x0000001000107308 */ /* 0x000ee20000001000 */
[----:B-1----:R-:W-:Y:S01]  /*0ca0*/  @!P1 FMUL R4, R4, 16777216 ;  /* 0x4b80000004049820 */ /* 0x002fe20000400000 */
[----:B--2---:R-:W-:-:S06]  /*0cb0*/  FMUL.RZ R19, R15, 0.15915493667125701904 ;  /* 0x3e22f9830f137820 */ /* 0x004fcc000040c000 */
[----:B------:R-:W1:Y:S01]  /*0cc0*/  MUFU.RCP R17, R17 ;  /* 0x0000001100117308 */ /* 0x000e620000001000 */
[----:B----4-:R-:W-:-:S07]  /*0cd0*/  @!P6 FMUL R9, R9, 16777216 ;  /* 0x4b8000000909e820 */ /* 0x010fce0000400000 */
[----:B------:R-:W2:Y:S01]  /*0ce0*/  MUFU.RCP R10, R10 ;  /* 0x0000000a000a7308 */ /* 0x000ea20000001000 */
[----:B---3--:R-:W-:-:S04]  /*0cf0*/  FMUL R16, R16, R5 ;  /* 0x0000000510107220 */ /* 0x008fc80000400000 */
[----:B------:R-:W-:-:S03]  /*0d00*/  FMUL.RZ R20, R16, 0.15915493667125701904 ;  /* 0x3e22f98310147820 */ /* 0x000fc6000040c000 */
[----:B------:R-:W3:Y:S01]  /*0d10*/  MUFU.RCP R14, R14 ;  /* 0x0000000e000e7308 */ /* 0x000ee20000001000 */
[----:B-1----:R-:W-:-:S04]  /*0d20*/  FMUL R17, R17, R2 ;  /* 0x0000000211117220 */ /* 0x002fc80000400000 */
[----:B------:R-:W-:-:S03]  /*0d30*/  FMUL.RZ R17, R17, 0.15915493667125701904 ;  /* 0x3e22f98311117820 */ /* 0x000fc6000040c000 */
[----:B------:R-:W1:Y:S01]  /*0d40*/  MUFU.RCP R11, R11 ;  /* 0x0000000b000b7308 */ /* 0x000e620000001000 */
[----:B--2---:R-:W-:-:S04]  /*0d50*/  FMUL R10, R10, R7 ;  /* 0x000000070a0a7220 */ /* 0x004fc80000400000 */
[----:B------:R-:W-:-:S03]  /*0d60*/  FMUL.RZ R10, R10, 0.15915493667125701904 ;  /* 0x3e22f9830a0a7820 */ /* 0x000fc6000040c000 */
[----:B------:R-:W2:Y:S01]  /*0d70*/  MUFU.RCP R12, R12 ;  /* 0x0000000c000c7308 */ /* 0x000ea20000001000 */
[----:B---3--:R-:W-:-:S07]  /*0d80*/  FMUL R3, R14, R3 ;  /* 0x000000030e037220 */ /* 0x008fce0000400000 */
[----:B------:R-:W3:Y:S01]  /*0d90*/  MUFU.COS R13, R18 ;  /* 0x00000012000d7308 */ /* 0x000ee20000000000 */
[----:B-1----:R-:W-:-:S04]  /*0da0*/  FMUL R4, R11, R4 ;  /* 0x000000040b047220 */ /* 0x002fc80000400000 */
[----:B------:R-:W-:-:S03]  /*0db0*/  FMUL.RZ R22, R4, 0.15915493667125701904 ;  /* 0x3e22f98304167820 */ /* 0x000fc6000040c000 */
[----:B------:R-:W-:Y:S01]  /*0dc0*/  MUFU.SIN R6, R19 ;  /* 0x0000001300067308 */ /* 0x000fe20000000400 */
[----:B--2---:R-:W-:-:S04]  /*0dd0*/  FMUL R12, R12, R9 ;  /* 0x000000090c0c7220 */ /* 0x004fc80000400000 */
[----:B------:R-:W-:-:S03]  /*0de0*/  FMUL.RZ R12, R12, 0.15915493667125701904 ;  /* 0x3e22f9830c0c7820 */ /* 0x000fc6000040c000 */
[----:B------:R1:W2:Y:S01]  /*0df0*/  MUFU.COS R15, R19 ;  /* 0x00000013000f7308 */ /* 0x0002a20000000000 */
[----:B---3--:R-:W-:-:S07]  /*0e00*/  FSETP.GEU.AND P6, PT, |R13|, 1.175494350822287508e-38, PT ;  /* 0x008000000d00780b */ /* 0x008fce0003fce200 */
[----:B------:R-:W-:Y:S01]  /*0e10*/  MUFU.SIN R5, R20 ;  /* 0x0000001400057308 */ /* 0x000fe20000000400 */
[----:B-1----:R-:W-:-:S05]  /*0e20*/  FMUL.RZ R19, R3, 0.15915493667125701904 ;  /* 0x3e22f98303137820 */ /* 0x002fca000040c000 */
[----:B------:R-:W-:Y:S02]  /*0e30*/  @!P6 FMUL R13, R13, 16777216 ;  /* 0x4b8000000d0de820 */ /* 0x000fe40000400000 */
[----:B------:R-:W1:Y:S01]  /*0e40*/  MUFU.COS R16, R20 ;  /* 0x0000001400107308 */ /* 0x000e620000000000 */
[----:B--2---:R-:W-:-:S07]  /*0e50*/  FSETP.GEU.AND P5, PT, |R15|, 1.175494350822287508e-38, PT ;  /* 0x008000000f00780b */ /* 0x004fce0003fae200 */
[----:B------:R-:W2:Y:S06]  /*0e60*/  MUFU.COS R14, R17 ;  /* 0x00000011000e7308 */ /* 0x000eac0000000000 */
[----:B------:R-:W-:Y:S01]  /*0e70*/  @!P5 FMUL R15, R15, 16777216 ;  /* 0x4b8000000f0fd820 */ /* 0x000fe20000400000 */
[----:B------:R-:W-:Y:S01]  /*0e80*/  @!P5 FMUL R6, R6, 16777216 ;  /* 0x4b8000000606d820 */ /* 0x000fe20000400000 */
[----:B------:R-:W3:Y:S01]  /*0e90*/  MUFU.COS R20, R10 ;  /* 0x0000000a00147308 */ /* 0x000ee20000000000 */
[----:B-1----:R-:W-:-:S07]  /*0ea0*/  FSETP.GEU.AND P4, PT, |R16|, 1.175494350822287508e-38, PT ;  /* 0x008000001000780b */ /* 0x002fce0003f8e200 */
[----:B------:R-:W1:Y:S01]  /*0eb0*/  MUFU.SIN R8, R18 ;  /* 0x0000001200087308 */ /* 0x000e620000000400 */
[----:B--2---:R-:W-:-:S05]  /*0ec0*/  FSETP.GEU.AND P3, PT, |R14|, 1.175494350822287508e-38, PT ;  /* 0x008000000e00780b */ /* 0x004fca0003f6e200 */
[----:B------:R-:W-:Y:S01]  /*0ed0*/  @!P4 FMUL R16, R16, 16777216 ;  /* 0x4b8000001010c820 */ /* 0x000fe20000400000 */
[----:B------:R-:W-:Y:S01]  /*0ee0*/  @!P4 FMUL R5, R5, 16777216 ;  /* 0x4b8000000505c820 */ /* 0x000fe20000400000 */
[----:B------:R-:W2:Y:S01]  /*0ef0*/  MUFU.COS R11, R19 ;  /* 0x00000013000b7308 */ /* 0x000ea20000000000 */
[----:B---3--:R-:W-:-:S05]  /*0f00*/  FSETP.GEU.AND P0, PT, |R20|, 1.175494350822287508e-38, PT ;  /* 0x008000001400780b */ /* 0x008fca0003f0e200 */
[----:B------:R-:W-:Y:S02]  /*0f10*/  @!P3 FMUL R14, R14, 16777216 ;  /* 0x4b8000000e0eb820 */ /* 0x000fe40000400000 */
[----:B------:R-:W3:Y:S01]  /*0f20*/  MUFU.COS R18, R22 ;  /* 0x0000001600127308 */ /* 0x000ee20000000000 */
[----:B-1----:R-:W-:-:S05]  /*0f30*/  @!P6 FMUL R8, R8, 16777216 ;  /* 0x4b8000000808e820 */ /* 0x002fca0000400000 */
[----:B------:R-:W-:Y:S02]  /*0f40*/  @!P0 FMUL R20, R20, 16777216 ;  /* 0x4b80000014148820 */ /* 0x000fe40000400000 */
[----:B------:R-:W1:Y:S01]  /*0f50*/  MUFU.COS R21, R12 ;  /* 0x0000000c00157308 */ /* 0x000e620000000000 */
[----:B--2---:R-:W-:-:S07]  /*0f60*/  FSETP.GEU.AND P2, PT, |R11|, 1.175494350822287508e-38, PT ;  /* 0x008000000b00780b */ /* 0x004fce0003f4e200 */
[----:B------:R-:W2:Y:S01]  /*0f70*/  MUFU.SIN R2, R17 ;  /* 0x0000001100027308 */ /* 0x000ea20000000400 */
[----:B---3--:R-:W-:-:S05]  /*0f80*/  FSETP.GEU.AND P1, PT, |R18|, 1.175494350822287508e-38, PT ;  /* 0x008000001200780b */ /* 0x008fca0003f2e200 */
[----:B------:R-:W-:Y:S02]  /*0f90*/  @!P2 FMUL R11, R11, 16777216 ;  /* 0x4b8000000b0ba820 */ /* 0x000fe40000400000 */
[----:B------:R-:W3:Y:S01]  /*0fa0*/  MUFU.SIN R3, R19 ;  /* 0x0000001300037308 */ /* 0x000ee20000000400 */
[----:B-1----:R-:W-:-:S05]  /*0fb0*/  FSETP.GEU.AND P6, PT, |R21|, 1.175494350822287508e-38, PT ;  /* 0x008000001500780b */ /* 0x002fca0003fce200 */
[----:B------:R-:W-:Y:S02]  /*0fc0*/  @!P1 FMUL R18, R18, 16777216 ;  /* 0x4b80000012129820 */ /* 0x000fe40000400000 */
[----:B------:R-:W1:Y:S01]  /*0fd0*/  MUFU.SIN R4, R22 ;  /* 0x0000001600047308 */ /* 0x000e620000000400 */
[----:B--2---:R-:W-:-:S05]  /*0fe0*/  @!P3 FMUL R2, R2, 16777216 ;  /* 0x4b8000000202b820 */ /* 0x004fca0000400000 */
[----:B------:R-:W-:Y:S02]  /*0ff0*/  @!P6 FMUL R21, R21, 16777216 ;  /* 0x4b8000001515e820 */ /* 0x000fe40000400000 */
[----:B------:R-:W2:Y:S01]  /*1000*/  MUFU.SIN R7, R10 ;  /* 0x0000000a00077308 */ /* 0x000ea20000000400 */
[----:B---3--:R-:W-:-:S07]  /*1010*/  @!P2 FMUL R3, R3, 16777216 ;  /* 0x4b8000000303a820 */ /* 0x008fce0000400000 */
[----:B------:R-:W3:Y:S01]  /*1020*/  MUFU.SIN R9, R12 ;  /* 0x0000000c00097308 */ /* 0x000ee20000000400 */
[----:B-1----:R-:W-:-:S07]  /*1030*/  @!P1 FMUL R4, R4, 16777216 ;  /* 0x4b80000004049820 */ /* 0x002fce0000400000 */
[----:B------:R-:W1:Y:S01]  /*1040*/  MUFU.RCP R17, R14 ;  /* 0x0000000e00117308 */ /* 0x000e620000001000 */
[----:B--2---:R-:W-:-:S07]  /*1050*/  @!P0 FMUL R7, R7, 16777216 ;  /* 0x4b80000007078820 */ /* 0x004fce0000400000 */
[----:B------:R-:W2:Y:S01]  /*1060*/  MUFU.RCP R13, R13 ;  /* 0x0000000d000d7308 */ /* 0x000ea20000001000 */
[----:B---3--:R-:W-:-:S07]  /*1070*/  @!P6 FMUL R9, R9, 16777216 ;  /* 0x4b8000000909e820 */ /* 0x008fce0000400000 */
[----:B------:R-:W3:Y:S01]  /*1080*/  MUFU.RCP R15, R15 ;  /* 0x0000000f000f7308 */ /* 0x000ee20000001000 */
[----:B-1----:R-:W-:-:S07]  /*1090*/  FMUL R2, R17, R2 ;  /* 0x0000000211027220 */ /* 0x002fce0000400000 */
[----:B------:R-:W1:Y:S01]  /*10a0*/  MUFU.RCP R16, R16 ;  /* 0x0000001000107308 */ /* 0x000e620000001000 */
[----:B--2---:R-:W-:-:S07]  /*10b0*/  FMUL R8, R13, R8 ;  /* 0x000000080d087220 */ /* 0x004fce0000400000 */
[----:B------:R-:W2:Y:S01]  /*10c0*/  MUFU.RCP R10, R11 ;  /* 0x0000000b000a7308 */ /* 0x000ea20000001000 */
[----:B---3--:R-:W-:-:S07]  /*10d0*/  FMUL R12, R15, R6 ;  /* 0x000000060f0c7220 */ /* 0x008fce0000400000 */
[----:B------:R-:W3:Y:S01]  /*10e0*/  MUFU.RCP R19, R18 ;  /* 0x0000001200137308 */ /* 0x000ee20000001000 */
[----:B-1----:R-:W-:-:S07]  /*10f0*/  FMUL R5, R16, R5 ;  /* 0x0000000510057220 */ /* 0x002fce0000400000 */
[----:B------:R-:W1:Y:S01]  /*1100*/  MUFU.RCP R20, R20 ;  /* 0x0000001400147308 */ /* 0x000e620000001000 */
[----:B--2---:R-:W-:-:S07]  /*1110*/  FMUL R3, R10, R3 ;  /* 0x000000030a037220 */ /* 0x004fce0000400000 */
[----:B------:R-:W2:Y:S01]  /*1120*/  MUFU.RCP R14, R21 ;  /* 0x00000015000e7308 */ /* 0x000ea20000001000 */
[----:B---3--:R-:W-:Y:S01]  /*1130*/  FMUL R4, R19, R4 ;  /* 0x0000000413047220 */ /* 0x008fe20000400000 */
[----:B-1----:R-:W-:Y:S01]  /*1140*/  FMUL R7, R20, R7 ;  /* 0x0000000714077220 */ /* 0x002fe20000400000 */
[----:B--2---:R-:W-:Y:S01]  /*1150*/  FMUL R9, R14, R9 ;  /* 0x000000090e097220 */ /* 0x004fe20000400000 */
[----:B------:R-:W-:Y:S06]  /*1160*/  BRA.U UP0, `(.L_x_0) ;  /* 0xffffffed00f47547 */ /* 0x000fec000b83ffff */
[----:B------:R-:W-:Y:S01]  /*1170*/  FADD R13, RZ, R8 ;  /* 0x00000008ff0d7221 */ /* 0x000fe20000000000 */
[----:B------:R-:W1:Y:S03]  /*1180*/  LDC.64 R10, c[0x0][0x380] ;  /* 0x0000e000ff0a7b82 */ /* 0x000e660000000a00 */
[----:B------:R-:W-:-:S04]  /*1190*/  FADD R12, R12, R13 ;  /* 0x0000000d0c0c7221 */ /* 0x000fc80000000000 */
[----:B------:R-:W-:-:S04]  /*11a0*/  FADD R5, R5, R12 ;  /* 0x0000000c05057221 */ /* 0x000fc80000000000 */
[----:B------:R-:W-:-:S04]  /*11b0*/  FADD R2, R2, R5 ;  /* 0x0000000502027221 */ /* 0x000fc80000000000 */
[----:B------:R-:W-:-:S04]  /*11c0*/  FADD R3, R3, R2 ;  /* 0x0000000203037221 */ /* 0x000fc80000000000 */
[----:B------:R-:W-:-:S04]  /*11d0*/  FADD R4, R4, R3 ;  /* 0x0000000304047221 */ /* 0x000fc80000000000 */
[----:B------:R-:W-:Y:S01]  /*11e0*/  FADD R4, R7, R4 ;  /* 0x0000000407047221 */ /* 0x000fe20000000000 */
[----:B-1----:R-:W-:-:S04]  /*11f0*/  IMAD.WIDE R10, R0, 0x4, R10 ;  /* 0x00000004000a7825 */ /* 0x002fc800078e020a */
[----:B------:R-:W-:-:S05]  /*1200*/  FADD R9, R9, R4 ;  /* 0x0000000409097221 */ /* 0x000fca0000000000 */
[----:B0-----:R-:W-:Y:S01]  /*1210*/  STG.E desc[UR6][R10.64], R9 ;  /* 0x000000090a007986 */ /* 0x001fe2000c101906 */
[----:B------:R-:W-:Y:S05]  /*1220*/  EXIT ;  /* 0x000000000000794d */ /* 0x000fea0003800000 */
.L_x_1:
[----:B------:R-:W-:-:S00]  /*1230*/  BRA `(.L_x_1) ;  /* 0xfffffffc00fc7947 */ /* 0x000fc0000383ffff */
[----:B------:R-:W-:-:S00]  /*1240*/  NOP ;  /* 0x0000000000007918 */ /* 0x000fc00000000000 */
        /* <DEDUP_REMOVED lines=11> */
.L_x_2:


//--------------------- .nv.shared.reserved.0     --------------------------
	.section	.nv.shared.reserved.0,"aw",@nobits
	.weak		__nv_reservedSMEM_offset_0_alias
	.size		__nv_reservedSMEM_offset_0_alias, 0, 64
	.other		__nv_reservedSMEM_offset_0_alias,@"STO_CUDA_RESERVED_SHARED STV_DEFAULT"
__nv_reservedSMEM_offset_0_alias:
	.zero		0
	.zero		64


//--------------------- .nv.constant0._Z27tan_intrinsic_stress_kernelPfi --------------------------
	.section	.nv.constant0._Z27tan_intrinsic_stress_kernelPfi,"a",@progbits
	.sectionflags	@""
	.align	4
.nv.constant0._Z27tan_intrinsic_stress_kernelPfi:
	.zero		908


//--------------------- SYMBOLS --------------------------

	.type		.nv.reservedSmem.offset0,@object
	.size		.nv.reservedSmem.offset0,0x4
